//
// Generated by NVIDIA NVVM Compiler
//
// Compiler Build ID: CL-36424714
// Cuda compilation tools, release 13.0, V13.0.88
// Based on NVVM 20.0.0
//

.version 9.0
.target sm_100
.address_size 64

	// .globl	_Z9reduce_v4PiS_m
// _ZZ9reduce_v4PiS_mE4smem has been demoted

.visible .entry _Z9reduce_v4PiS_m(
	.param .u64 .ptr .align 1 _Z9reduce_v4PiS_m_param_0,
	.param .u64 .ptr .align 1 _Z9reduce_v4PiS_m_param_1,
	.param .u64 _Z9reduce_v4PiS_m_param_2
)
{
	.reg .pred 	%p<7>;
	.reg .b32 	%r<20>;
	.reg .b32 	%f<24>;
	.reg .b64 	%rd<11>;
	// demoted variable
	.shared .align 4 .b8 _ZZ9reduce_v4PiS_mE4smem[512];
	ld.param.u64 	%rd2, [_Z9reduce_v4PiS_m_param_0];
	ld.param.u64 	%rd1, [_Z9reduce_v4PiS_m_param_1];
	cvta.to.global.u64 	%rd3, %rd2;
	mov.u32 	%r1, %tid.x;
	mov.u32 	%r2, %ctaid.x;
	mov.u32 	%r3, %ntid.x;
	mul.lo.s32 	%r7, %r3, %r2;
	shl.b32 	%r8, %r7, 1;
	add.s32 	%r9, %r8, %r1;
	mul.wide.u32 	%rd4, %r9, 4;
	add.s64 	%rd5, %rd3, %rd4;
	ld.global.u32 	%r10, [%rd5];
	add.s32 	%r11, %r9, 128;
	mul.wide.u32 	%rd6, %r11, 4;
	add.s64 	%rd7, %rd3, %rd6;
	ld.global.u32 	%r12, [%rd7];
	add.s32 	%r13, %r12, %r10;
	cvt.rn.f32.s32 	%f1, %r13;
	shl.b32 	%r14, %r1, 2;
	mov.u32 	%r15, _ZZ9reduce_v4PiS_mE4smem;
	add.s32 	%r4, %r15, %r14;
	st.shared.f32 	[%r4], %f1;
	bar.sync 	0;
	setp.lt.u32 	%p1, %r3, 66;
	@%p1 bra 	$L__BB0_5;
	mov.u32 	%r19, %r3;
$L__BB0_2:
	shr.u32 	%r6, %r19, 1;
	setp.ge.u32 	%p2, %r1, %r6;
	@%p2 bra 	$L__BB0_4;
	shl.b32 	%r16, %r6, 2;
	add.s32 	%r17, %r4, %r16;
	ld.shared.f32 	%f2, [%r17];
	ld.shared.f32 	%f3, [%r4];
	add.f32 	%f4, %f2, %f3;
	st.shared.f32 	[%r4], %f4;
$L__BB0_4:
	bar.sync 	0;
	setp.gt.u32 	%p3, %r19, 131;
	mov.u32 	%r19, %r6;
	@%p3 bra 	$L__BB0_2;
$L__BB0_5:
	setp.gt.u32 	%p4, %r1, 31;
	@%p4 bra 	$L__BB0_10;
	setp.lt.u32 	%p5, %r3, 64;
	@%p5 bra 	$L__BB0_8;
	ld.volatile.shared.f32 	%f5, [%r4+128];
	ld.volatile.shared.f32 	%f6, [%r4];
	add.f32 	%f7, %f5, %f6;
	st.volatile.shared.f32 	[%r4], %f7;
	bar.warp.sync 	-1;
$L__BB0_8:
	ld.volatile.shared.f32 	%f8, [%r4+64];
	ld.volatile.shared.f32 	%f9, [%r4];
	add.f32 	%f10, %f8, %f9;
	st.volatile.shared.f32 	[%r4], %f10;
	bar.warp.sync 	-1;
	ld.volatile.shared.f32 	%f11, [%r4+32];
	ld.volatile.shared.f32 	%f12, [%r4];
	add.f32 	%f13, %f11, %f12;
	st.volatile.shared.f32 	[%r4], %f13;
	bar.warp.sync 	-1;
	ld.volatile.shared.f32 	%f14, [%r4+16];
	ld.volatile.shared.f32 	%f15, [%r4];
	add.f32 	%f16, %f14, %f15;
	st.volatile.shared.f32 	[%r4], %f16;
	bar.warp.sync 	-1;
	ld.volatile.shared.f32 	%f17, [%r4+8];
	ld.volatile.shared.f32 	%f18, [%r4];
	add.f32 	%f19, %f17, %f18;
	st.volatile.shared.f32 	[%r4], %f19;
	bar.warp.sync 	-1;
	ld.volatile.shared.f32 	%f20, [%r4+4];
	ld.volatile.shared.f32 	%f21, [%r4];
	add.f32 	%f22, %f20, %f21;
	st.volatile.shared.f32 	[%r4], %f22;
	bar.warp.sync 	-1;
	setp.ne.s32 	%p6, %r1, 0;
	@%p6 bra 	$L__BB0_10;
	ld.shared.f32 	%f23, [_ZZ9reduce_v4PiS_mE4smem];
	cvt.rzi.s32.f32 	%r18, %f23;
	cvta.to.global.u64 	%rd8, %rd1;
	mul.wide.u32 	%rd9, %r2, 4;
	add.s64 	%rd10, %rd8, %rd9;
	st.global.u32 	[%rd10], %r18;
$L__BB0_10:
	ret;

}


// ===== COMPILED SASS (sm_100) =====

	.target	sm_100

	.elftype	@"ET_EXEC"


//--------------------- .note.nv.tkinfo           --------------------------
	.section	.note.nv.tkinfo,"",@"SHT_NOTE"
	.sectionflags	@"SHF_NOTE_NV_TKINFO"
	.tkinfo
        /*0018*/ 	.word	0x00000002
        /*0030*/ 	.string	""
        /*0030*/ 	.string	"ptxas"
        /*0030*/ 	.string	"Cuda compilation tools, release 13.0, V13.0.88"
        /*0030*/ 	.string	"Build cuda_13.0.r13.0/compiler.36424714_0"
        /*0030*/ 	.string	"-arch sm_100 -m 64 "



//--------------------- .note.nv.cuinfo           --------------------------
	.section	.note.nv.cuinfo,"",@"SHT_NOTE"
	.sectionflags	@"SHF_NOTE_NV_CUINFO"
        /*0018*/ 	.short	0x0002
        /*001a*/ 	.short	0x0064
        /*001c*/ 	.short	0x0082
	.zero		2


//--------------------- .nv.info                  --------------------------
	.section	.nv.info,"",@"SHT_CUDA_INFO"
	.align	4


	//----- nvinfo : EIATTR_REGCOUNT
	.align		4
        /*0000*/ 	.byte	0x04, 0x2f
        /*0002*/ 	.short	(.L_1 - .L_0)
	.align		4
.L_0:
        /*0004*/ 	.word	index@(_Z9reduce_v4PiS_m)
        /*0008*/ 	.word	0x0000000e


	//----- nvinfo : EIATTR_FRAME_SIZE
	.align		4
.L_1:
        /*000c*/ 	.byte	0x04, 0x11
        /*000e*/ 	.short	(.L_3 - .L_2)
	.align		4
.L_2:
        /*0010*/ 	.word	index@(_Z9reduce_v4PiS_m)
        /*0014*/ 	.word	0x00000000


	//----- nvinfo : EIATTR_MIN_STACK_SIZE
	.align		4
.L_3:
        /*0018*/ 	.byte	0x04, 0x12
        /*001a*/ 	.short	(.L_5 - .L_4)
	.align		4
.L_4:
        /*001c*/ 	.word	index@(_Z9reduce_v4PiS_m)
        /*0020*/ 	.word	0x00000000
.L_5:


//--------------------- .nv.compat                --------------------------
	.section	.nv.compat,"",@"SHT_CUDA_COMPAT_INFO"
	.align	4
        /*0000*/ 	.byte	0x02, 0x09, 0x00, 0x00, 0x02, 0x02, 0x01, 0x00, 0x02, 0x05, 0x05, 0x00, 0x03, 0x07, 0x01, 0x01
        /*0010*/ 	.byte	0x02, 0x03, 0x00, 0x00, 0x02, 0x06, 0x01, 0x00, 0x04, 0x0b, 0x08, 0x00, 0x09, 0x00, 0x00, 0x00
        /*0020*/ 	.byte	0x00, 0x00, 0x00, 0x00


//--------------------- .nv.info._Z9reduce_v4PiS_m --------------------------
	.section	.nv.info._Z9reduce_v4PiS_m,"",@"SHT_CUDA_INFO"
	.sectionflags	@""
	.align	4


	//----- nvinfo : EIATTR_CUDA_API_VERSION
	.align		4
        /*0000*/ 	.byte	0x04, 0x37
        /*0002*/ 	.short	(.L_7 - .L_6)
.L_6:
        /*0004*/ 	.word	0x00000082


	//----- nvinfo : EIATTR_KPARAM_INFO
	.align		4
.L_7:
        /*0008*/ 	.byte	0x04, 0x17
        /*000a*/ 	.short	(.L_9 - .L_8)
.L_8:
        /*000c*/ 	.word	0x00000000
        /*0010*/ 	.short	0x0002
        /*0012*/ 	.short	0x0010
        /*0014*/ 	.byte	0x00, 0xf0, 0x21, 0x00


	//----- nvinfo : EIATTR_KPARAM_INFO
	.align		4
.L_9:
        /*0018*/ 	.byte	0x04, 0x17
        /*001a*/ 	.short	(.L_11 - .L_10)
.L_10:
        /*001c*/ 	.word	0x00000000
        /*0020*/ 	.short	0x0001
        /*0022*/ 	.short	0x0008
        /*0024*/ 	.byte	0x00, 0xf5, 0x21, 0x00


	//----- nvinfo : EIATTR_KPARAM_INFO
	.align		4
.L_11:
        /*0028*/ 	.byte	0x04, 0x17
        /*002a*/ 	.short	(.L_13 - .L_12)
.L_12:
        /*002c*/ 	.word	0x00000000
        /*0030*/ 	.short	0x0000
        /*0032*/ 	.short	0x0000
        /*0034*/ 	.byte	0x00, 0xf5, 0x21, 0x00


	//----- nvinfo : EIATTR_SPARSE_MMA_MASK
	.align		4
.L_13:
        /*0038*/ 	.byte	0x03, 0x50
        /*003a*/ 	.short	0x0000


	//----- nvinfo : EIATTR_MAXREG_COUNT
	.align		4
        /*003c*/ 	.byte	0x03, 0x1b
        /*003e*/ 	.short	0x00ff


	//----- nvinfo : EIATTR_NUM_BARRIERS
	.align		4
        /*0040*/ 	.byte	0x02, 0x4c
        /*0042*/ 	.byte	0x01
	.zero		1


	//----- nvinfo : EIATTR_MERCURY_ISA_VERSION
	.align		4
        /*0044*/ 	.byte	0x03, 0x5f
        /*0046*/ 	.short	0x0101


	//----- nvinfo : EIATTR_COOP_GROUP_MASK_REGIDS
	.align		4
        /*0048*/ 	.byte	0x04, 0x29
        /*004a*/ 	.short	(.L_15 - .L_14)


	//   ....[0]....
.L_14:
        /*004c*/ 	.word	0xffffffff


	//   ....[1]....
        /*0050*/ 	.word	0xffffffff


	//   ....[2]....
        /*0054*/ 	.word	0xffffffff


	//   ....[3]....
        /*0058*/ 	.word	0xffffffff


	//   ....[4]....
        /*005c*/ 	.word	0xffffffff


	//   ....[5]....
        /*0060*/ 	.word	0xffffffff


	//----- nvinfo : EIATTR_COOP_GROUP_INSTR_OFFSETS
	.align		4
.L_15:
        /*0064*/ 	.byte	0x04, 0x28
        /*0066*/ 	.short	(.L_17 - .L_16)


	//   ....[0]....
.L_16:
        /*0068*/ 	.word	0x000002a0


	//   ....[1]....
        /*006c*/ 	.word	0x00000300


	//   ....[2]....
        /*0070*/ 	.word	0x00000350


	//   ....[3]....
        /*0074*/ 	.word	0x000003a0


	//   ....[4]....
        /*0078*/ 	.word	0x000003f0


	//   ....[5]....
        /*007c*/ 	.word	0x00000440


	//----- nvinfo : EIATTR_VRC_CTA_INIT_COUNT
	.align		4
.L_17:
        /*0080*/ 	.byte	0x02, 0x4a
	.zero		1
	.zero		1


	//----- nvinfo : EIATTR_EXIT_INSTR_OFFSETS
	.align		4
        /*0084*/ 	.byte	0x04, 0x1c
        /*0086*/ 	.short	(.L_19 - .L_18)


	//   ....[0]....
.L_18:
        /*0088*/ 	.word	0x00000240


	//   ....[1]....
        /*008c*/ 	.word	0x00000450


	//   ....[2]....
        /*0090*/ 	.word	0x000004e0


	//----- nvinfo : EIATTR_CBANK_PARAM_SIZE
	.align		4
.L_19:
        /*0094*/ 	.byte	0x03, 0x19
        /*0096*/ 	.short	0x0018


	//----- nvinfo : EIATTR_PARAM_CBANK
	.align		4
        /*0098*/ 	.byte	0x04, 0x0a
        /*009a*/ 	.short	(.L_21 - .L_20)
	.align		4
.L_20:
        /*009c*/ 	.word	index@(.nv.constant0._Z9reduce_v4PiS_m)
        /*00a0*/ 	.short	0x0380
        /*00a2*/ 	.short	0x0018


	//----- nvinfo : EIATTR_SW_WAR
	.align		4
.L_21:
        /*00a4*/ 	.byte	0x04, 0x36
        /*00a6*/ 	.short	(.L_23 - .L_22)
.L_22:
        /*00a8*/ 	.word	0x00000008
.L_23:


//--------------------- .nv.callgraph             --------------------------
	.section	.nv.callgraph,"",@"SHT_CUDA_CALLGRAPH"
	.align	4
	.sectionentsize	8
	.align		4
        /*0000*/ 	.word	0x00000000
	.align		4
        /*0004*/ 	.word	0xffffffff
	.align		4
        /*0008*/ 	.word	0x00000000
	.align		4
        /*000c*/ 	.word	0xfffffffe
	.align		4
        /*0010*/ 	.word	0x00000000
	.align		4
        /*0014*/ 	.word	0xfffffffd
	.align		4
        /*0018*/ 	.word	0x00000000
	.align		4
        /*001c*/ 	.word	0xfffffffc


//--------------------- .text._Z9reduce_v4PiS_m   --------------------------
	.section	.text._Z9reduce_v4PiS_m,"ax",@progbits
	.align	128
        .global         _Z9reduce_v4PiS_m
        .type           _Z9reduce_v4PiS_m,@function
        .size           _Z9reduce_v4PiS_m,(.L_x_3 - _Z9reduce_v4PiS_m)
        .other          _Z9reduce_v4PiS_m,@"STO_CUDA_ENTRY STV_DEFAULT"
_Z9reduce_v4PiS_m:
.text._Z9reduce_v4PiS_m:
[----:B------:R-:W-:Y:S01]  /*0000*/  LDC R1, c[0x0][0x37c] ;  /* 0x0000df00ff017b82 */ /* 0x000fe20000000800 */
[----:B------:R-:W0:Y:S07]  /*0010*/  S2R R0, SR_CTAID.X ;  /* 0x0000000000007919 */ /* 0x000e2e0000002500 */
[----:B------:R-:W0:Y:S01]  /*0020*/  LDC R11, c[0x0][0x360] ;  /* 0x0000d800ff0b7b82 */ /* 0x000e220000000800 */
[----:B------:R-:W1:Y:S01]  /*0030*/  LDCU.64 UR6, c[0x0][0x358] ;  /* 0x00006b00ff0677ac */ /* 0x000e620008000a00 */
[----:B------:R-:W2:Y:S06]  /*0040*/  S2R R2, SR_TID.X ;  /* 0x0000000000027919 */ /* 0x000eac0000002100 */
[----:B------:R-:W3:Y:S01]  /*0050*/  LDC.64 R6, c[0x0][0x380] ;  /* 0x0000e000ff067b82 */ /* 0x000ee20000000a00 */
[----:B0-----:R-:W-:-:S05]  /*0060*/  IMAD R3, R0, R11, RZ ;  /* 0x0000000b00037224 */ /* 0x001fca00078e02ff */
[----:B--2---:R-:W-:-:S04]  /*0070*/  LEA R3, R3, R2, 0x1 ;  /* 0x0000000203037211 */ /* 0x004fc800078e08ff */
[C---:B------:R-:W-:Y:S01]  /*0080*/  IADD3 R9, PT, PT, R3.reuse, 0x80, RZ ;  /* 0x0000008003097810 */ /* 0x040fe20007ffe0ff */
[----:B---3--:R-:W-:-:S04]  /*0090*/  IMAD.WIDE.U32 R4, R3, 0x4, R6 ;  /* 0x0000000403047825 */ /* 0x008fc800078e0006 */
[----:B------:R-:W-:Y:S02]  /*00a0*/  IMAD.WIDE.U32 R6, R9, 0x4, R6 ;  /* 0x0000000409067825 */ /* 0x000fe400078e0006 */
[----:B-1----:R-:W2:Y:S04]  /*00b0*/  LDG.E R4, desc[UR6][R4.64] ;  /* 0x0000000604047981 */ /* 0x002ea8000c1e1900 */
[----:B------:R-:W2:Y:S01]  /*00c0*/  LDG.E R7, desc[UR6][R6.64] ;  /* 0x0000000606077981 */ /* 0x000ea2000c1e1900 */
[----:B------:R-:W0:Y:S01]  /*00d0*/  S2UR UR5, SR_CgaCtaId ;  /* 0x00000000000579c3 */ /* 0x000e220000008800 */
[----:B------:R-:W-:Y:S01]  /*00e0*/  UMOV UR4, 0x400 ;  /* 0x0000040000047882 */ /* 0x000fe20000000000 */
[----:B------:R-:W-:Y:S02]  /*00f0*/  ISETP.GE.U32.AND P1, PT, R11, 0x42, PT ;  /* 0x000000420b00780c */ /* 0x000fe40003f26070 */
[----:B------:R-:W-:Y:S01]  /*0100*/  ISETP.GT.U32.AND P0, PT, R2, 0x1f, PT ;  /* 0x0000001f0200780c */ /* 0x000fe20003f04070 */
[----:B0-----:R-:W-:-:S06]  /*0110*/  ULEA UR4, UR5, UR4, 0x18 ;  /* 0x0000000405047291 */ /* 0x001fcc000f8ec0ff */
[----:B------:R-:W-:Y:S02]  /*0120*/  LEA R3, R2, UR4, 0x2 ;  /* 0x0000000402037c11 */ /* 0x000fe4000f8e10ff */
[----:B--2---:R-:W-:-:S04]  /*0130*/  IADD3 R8, PT, PT, R4, R7, RZ ;  /* 0x0000000704087210 */ /* 0x004fc80007ffe0ff */
[----:B------:R-:W-:-:S05]  /*0140*/  I2FP.F32.S32 R8, R8 ;  /* 0x0000000800087245 */ /* 0x000fca0000201400 */
[----:B------:R0:W-:Y:S01]  /*0150*/  STS [R3], R8 ;  /* 0x0000000803007388 */ /* 0x0001e20000000800 */
[----:B------:R-:W-:Y:S06]  /*0160*/  BAR.SYNC.DEFER_BLOCKING 0x0 ;  /* 0x0000000000007b1d */ /* 0x000fec0000010000 */
[----:B------:R-:W-:Y:S05]  /*0170*/  @!P1 BRA `(.L_x_0) ;  /* 0x0000000000309947 */ /* 0x000fea0003800000 */
[----:B------:R-:W-:-:S07]  /*0180*/  IMAD.MOV.U32 R4, RZ, RZ, R11 ;  /* 0x000000ffff047224 */ /* 0x000fce00078e000b */
.L_x_1:
[----:B------:R-:W-:-:S04]  /*0190*/  SHF.R.U32.HI R7, RZ, 0x1, R4 ;  /* 0x00000001ff077819 */ /* 0x000fc80000011604 */
[----:B------:R-:W-:-:S13]  /*01a0*/  ISETP.GE.U32.AND P1, PT, R2, R7, PT ;  /* 0x000000070200720c */ /* 0x000fda0003f26070 */
[----:B------:R-:W-:Y:S01]  /*01b0*/  @!P1 LEA R5, R7, R3, 0x2 ;  /* 0x0000000307059211 */ /* 0x000fe200078e10ff */
[----:B------:R-:W-:Y:S05]  /*01c0*/  @!P1 LDS R6, [R3] ;  /* 0x0000000003069984 */ /* 0x000fea0000000800 */
[----:B------:R-:W1:Y:S02]  /*01d0*/  @!P1 LDS R5, [R5] ;  /* 0x0000000005059984 */ /* 0x000e640000000800 */
[----:B-1----:R-:W-:-:S05]  /*01e0*/  @!P1 FADD R6, R5, R6 ;  /* 0x0000000605069221 */ /* 0x002fca0000000000 */
[----:B------:R1:W-:Y:S01]  /*01f0*/  @!P1 STS [R3], R6 ;  /* 0x0000000603009388 */ /* 0x0003e20000000800 */
[----:B------:R-:W-:Y:S01]  /*0200*/  BAR.SYNC.DEFER_BLOCKING 0x0 ;  /* 0x0000000000007b1d */ /* 0x000fe20000010000 */
[----:B------:R-:W-:Y:S01]  /*0210*/  ISETP.GT.U32.AND P1, PT, R4, 0x83, PT ;  /* 0x000000830400780c */ /* 0x000fe20003f24070 */
[----:B------:R-:W-:-:S12]  /*0220*/  IMAD.MOV.U32 R4, RZ, RZ, R7 ;  /* 0x000000ffff047224 */ /* 0x000fd800078e0007 */
[----:B-1----:R-:W-:Y:S05]  /*0230*/  @P1 BRA `(.L_x_1) ;  /* 0xfffffffc00d41947 */ /* 0x002fea000383ffff */
.L_x_0:
[----:B------:R-:W-:Y:S05]  /*0240*/  @P0 EXIT ;  /* 0x000000000000094d */ /* 0x000fea0003800000 */
[----:B------:R-:W-:-:S13]  /*0250*/  ISETP.GE.U32.AND P0, PT, R11, 0x40, PT ;  /* 0x000000400b00780c */ /* 0x000fda0003f06070 */
[----:B------:R-:W-:Y:S04]  /*0260*/  @P0 LDS R4, [R3+0x80] ;  /* 0x0000800003040984 */ /* 0x000fe80000000800 */
[----:B------:R-:W1:Y:S02]  /*0270*/  @P0 LDS R5, [R3] ;  /* 0x0000000003050984 */ /* 0x000e640000000800 */
[----:B-1----:R-:W-:-:S05]  /*0280*/  @P0 FADD R4, R4, R5 ;  /* 0x0000000504040221 */ /* 0x002fca0000000000 */
[----:B------:R-:W-:Y:S01]  /*0290*/  @P0 STS [R3], R4 ;  /* 0x0000000403000388 */ /* 0x000fe20000000800 */
[----:B------:R-:W-:-:S03]  /*02a0*/  @P0 NOP ;  /* 0x0000000000000918 */ /* 0x000fc60000000000 */
[----:B------:R-:W-:Y:S01]  /*02b0*/  LDS R5, [R3+0x40] ;  /* 0x0000400003057984 */ /* 0x000fe20000000800 */
[----:B------:R-:W-:-:S03]  /*02c0*/  ISETP.NE.AND P0, PT, R2, RZ, PT ;  /* 0x000000ff0200720c */ /* 0x000fc60003f05270 */
[----:B------:R-:W1:Y:S02]  /*02d0*/  LDS R6, [R3] ;  /* 0x0000000003067984 */ /* 0x000e640000000800 */
[----:B-1----:R-:W-:-:S05]  /*02e0*/  FADD R6, R5, R6 ;  /* 0x0000000605067221 */ /* 0x002fca0000000000 */
[----:B------:R-:W-:Y:S01]  /*02f0*/  STS [R3], R6 ;  /* 0x0000000603007388 */ /* 0x000fe20000000800 */
[----:B------:R-:W-:-:S03]  /*0300*/  NOP ;  /* 0x0000000000007918 */ /* 0x000fc60000000000 */
[----:B------:R-:W-:Y:S04]  /*0310*/  LDS R5, [R3+0x20] ;  /* 0x0000200003057984 */ /* 0x000fe80000000800 */
[----:B0-----:R-:W0:Y:S02]  /*0320*/  LDS R8, [R3] ;  /* 0x0000000003087984 */ /* 0x001e240000000800 */
[----:B0-----:R-:W-:-:S05]  /*0330*/  FADD R8, R5, R8 ;  /* 0x0000000805087221 */ /* 0x001fca0000000000 */
[----:B------:R-:W-:Y:S01]  /*0340*/  STS [R3], R8 ;  /* 0x0000000803007388 */ /* 0x000fe20000000800 */
[----:B------:R-:W-:-:S03]  /*0350*/  NOP ;  /* 0x0000000000007918 */ /* 0x000fc60000000000 */
[----:B------:R-:W-:Y:S04]  /*0360*/  LDS R4, [R3+0x10] ;  /* 0x0000100003047984 */ /* 0x000fe80000000800 */
[----:B------:R-:W0:Y:S02]  /*0370*/  LDS R5, [R3] ;  /* 0x0000000003057984 */ /* 0x000e240000000800 */
        /* <DEDUP_REMOVED lines=11> */
[----:B------:R0:W-:Y:S01]  /*0430*/  STS [R3], R8 ;  /* 0x0000000803007388 */ /* 0x0001e20000000800 */
[----:B------:R-:W-:Y:S01]  /*0440*/  NOP ;  /* 0x0000000000007918 */ /* 0x000fe20000000000 */
[----:B------:R-:W-:Y:S05]  /*0450*/  @P0 EXIT ;  /* 0x000000000000094d */ /* 0x000fea0003800000 */
[----:B------:R-:W1:Y:S01]  /*0460*/  S2UR UR5, SR_CgaCtaId ;  /* 0x00000000000579c3 */ /* 0x000e620000008800 */
[----:B------:R-:W-:-:S07]  /*0470*/  UMOV UR4, 0x400 ;  /* 0x0000040000047882 */ /* 0x000fce0000000000 */
[----:B0-----:R-:W0:Y:S01]  /*0480*/  LDC.64 R2, c[0x0][0x388] ;  /* 0x0000e200ff027b82 */ /* 0x001e220000000a00 */
[----:B-1----:R-:W-:Y:S01]  /*0490*/  ULEA UR4, UR5, UR4, 0x18 ;  /* 0x0000000405047291 */ /* 0x002fe2000f8ec0ff */
[----:B0-----:R-:W-:-:S08]  /*04a0*/  IMAD.WIDE.U32 R2, R0, 0x4, R2 ;  /* 0x0000000400027825 */ /* 0x001fd000078e0002 */
[----:B------:R-:W0:Y:S02]  /*04b0*/  LDS R4, [UR4] ;  /* 0x00000004ff047984 */ /* 0x000e240008000800 */
[----:B0-----:R-:W0:Y:S02]  /*04c0*/  F2I.TRUNC.NTZ R5, R4 ;  /* 0x0000000400057305 */ /* 0x001e24000020f100 */
[----:B0-----:R-:W-:Y:S01]  /*04d0*/  STG.E desc[UR6][R2.64], R5 ;  /* 0x0000000502007986 */ /* 0x001fe2000c101906 */
[----:B------:R-:W-:Y:S05]  /*04e0*/  EXIT ;  /* 0x000000000000794d */ /* 0x000fea0003800000 */
.L_x_2:
[----:B------:R-:W-:-:S00]  /*04f0*/  BRA `(.L_x_2) ;  /* 0xfffffffc00fc7947 */ /* 0x000fc0000383ffff */
[----:B------:R-:W-:-:S00]  /*0500*/  NOP ;  /* 0x0000000000007918 */ /* 0x000fc00000000000 */
[----:B------:R-:W-:-:S00]  /*0510*/  NOP ;  /* 0x0000000000007918 */ /* 0x000fc00000000000 */
[----:B------:R-:W-:-:S00]  /*0520*/  NOP ;  /* 0x0000000000007918 */ /* 0x000fc00000000000 */
[----:B------:R-:W-:-:S00]  /*0530*/  NOP ;  /* 0x0000000000007918 */ /* 0x000fc00000000000 */
[----:B------:R-:W-:-:S00]  /*0540*/  NOP ;  /* 0x0000000000007918 */ /* 0x000fc00000000000 */
[----:B------:R-:W-:-:S00]  /*0550*/  NOP ;  /* 0x0000000000007918 */ /* 0x000fc00000000000 */
[----:B------:R-:W-:-:S00]  /*0560*/  NOP ;  /* 0x0000000000007918 */ /* 0x000fc00000000000 */
[----:B------:R-:W-:-:S00]  /*0570*/  NOP ;  /* 0x0000000000007918 */ /* 0x000fc00000000000 */
.L_x_3:


//--------------------- .nv.shared._Z9reduce_v4PiS_m --------------------------
	.section	.nv.shared._Z9reduce_v4PiS_m,"aw",@nobits
	.sectionflags	@""
	.align	4
.nv.shared._Z9reduce_v4PiS_m:
	.zero		1536


//--------------------- .nv.shared.reserved.0     --------------------------
	.section	.nv.shared.reserved.0,"aw",@nobits
	.weak		__nv_reservedSMEM_offset_0_alias
	.size		__nv_reservedSMEM_offset_0_alias, 0, 64
	.other		__nv_reservedSMEM_offset_0_alias,@"STO_CUDA_RESERVED_SHARED STV_DEFAULT"
__nv_reservedSMEM_offset_0_alias:
	.zero		0
	.zero		64


//--------------------- .nv.constant0._Z9reduce_v4PiS_m --------------------------
	.section	.nv.constant0._Z9reduce_v4PiS_m,"a",@progbits
	.sectionflags	@""
	.align	4
.nv.constant0._Z9reduce_v4PiS_m:
	.zero		920


//--------------------- SYMBOLS --------------------------

	.type		.nv.reservedSmem.offset0,@object
	.size		.nv.reservedSmem.offset0,0x4
	.type		.nv.reservedSmem.cap,@object
	.size		.nv.reservedSmem.cap,0x4
